//
// Generated by NVIDIA NVVM Compiler
//
// Compiler Build ID: CL-36424714
// Cuda compilation tools, release 13.0, V13.0.88
// Based on NVVM 20.0.0
//

.version 9.0
.target sm_100
.address_size 64

	// .globl	_Z6vecGPUPfS_S_i

.visible .entry _Z6vecGPUPfS_S_i(
	.param .u64 .ptr .align 1 _Z6vecGPUPfS_S_i_param_0,
	.param .u64 .ptr .align 1 _Z6vecGPUPfS_S_i_param_1,
	.param .u64 .ptr .align 1 _Z6vecGPUPfS_S_i_param_2,
	.param .u32 _Z6vecGPUPfS_S_i_param_3
)
{
	.reg .pred 	%p<3>;
	.reg .b32 	%r<11>;
	.reg .b32 	%f<5>;
	.reg .b64 	%rd<11>;

	ld.param.u64 	%rd4, [_Z6vecGPUPfS_S_i_param_0];
	ld.param.u64 	%rd5, [_Z6vecGPUPfS_S_i_param_1];
	ld.param.u64 	%rd6, [_Z6vecGPUPfS_S_i_param_2];
	ld.param.u32 	%r6, [_Z6vecGPUPfS_S_i_param_3];
	mov.u32 	%r7, %ctaid.x;
	mov.u32 	%r1, %ntid.x;
	mov.u32 	%r8, %tid.x;
	mad.lo.s32 	%r10, %r7, %r1, %r8;
	setp.ge.s32 	%p1, %r10, %r6;
	@%p1 bra 	$L__BB0_3;
	mov.u32 	%r9, %nctaid.x;
	mul.lo.s32 	%r3, %r9, %r1;
	cvta.to.global.u64 	%rd1, %rd4;
	cvta.to.global.u64 	%rd2, %rd5;
	cvta.to.global.u64 	%rd3, %rd6;
$L__BB0_2:
	mul.wide.s32 	%rd7, %r10, 4;
	add.s64 	%rd8, %rd1, %rd7;
	ld.global.f32 	%f1, [%rd8];
	add.s64 	%rd9, %rd2, %rd7;
	ld.global.f32 	%f2, [%rd9];
	add.s64 	%rd10, %rd3, %rd7;
	ld.global.f32 	%f3, [%rd10];
	fma.rn.f32 	%f4, %f1, %f2, %f3;
	st.global.f32 	[%rd10], %f4;
	add.s32 	%r10, %r10, %r3;
	setp.lt.s32 	%p2, %r10, %r6;
	@%p2 bra 	$L__BB0_2;
$L__BB0_3:
	ret;

}


// ===== COMPILED SASS (sm_100) =====

	.target	sm_100

	.elftype	@"ET_EXEC"


//--------------------- .note.nv.tkinfo           --------------------------
	.section	.note.nv.tkinfo,"",@"SHT_NOTE"
	.sectionflags	@"SHF_NOTE_NV_TKINFO"
	.tkinfo
        /*0018*/ 	.word	0x00000002
        /*0030*/ 	.string	""
        /*0030*/ 	.string	"ptxas"
        /*0030*/ 	.string	"Cuda compilation tools, release 13.0, V13.0.88"
        /*0030*/ 	.string	"Build cuda_13.0.r13.0/compiler.36424714_0"
        /*0030*/ 	.string	"-arch sm_100 -m 64 "



//--------------------- .note.nv.cuinfo           --------------------------
	.section	.note.nv.cuinfo,"",@"SHT_NOTE"
	.sectionflags	@"SHF_NOTE_NV_CUINFO"
        /*0018*/ 	.short	0x0002
        /*001a*/ 	.short	0x0064
        /*001c*/ 	.short	0x0082
	.zero		2


//--------------------- .nv.info                  --------------------------
	.section	.nv.info,"",@"SHT_CUDA_INFO"
	.align	4


	//----- nvinfo : EIATTR_REGCOUNT
	.align		4
        /*0000*/ 	.byte	0x04, 0x2f
        /*0002*/ 	.short	(.L_1 - .L_0)
	.align		4
.L_0:
        /*0004*/ 	.word	index@(_Z6vecGPUPfS_S_i)
        /*0008*/ 	.word	0x0000000e


	//----- nvinfo : EIATTR_FRAME_SIZE
	.align		4
.L_1:
        /*000c*/ 	.byte	0x04, 0x11
        /*000e*/ 	.short	(.L_3 - .L_2)
	.align		4
.L_2:
        /*0010*/ 	.word	index@(_Z6vecGPUPfS_S_i)
        /*0014*/ 	.word	0x00000000


	//----- nvinfo : EIATTR_MIN_STACK_SIZE
	.align		4
.L_3:
        /*0018*/ 	.byte	0x04, 0x12
        /*001a*/ 	.short	(.L_5 - .L_4)
	.align		4
.L_4:
        /*001c*/ 	.word	index@(_Z6vecGPUPfS_S_i)
        /*0020*/ 	.word	0x00000000
.L_5:


//--------------------- .nv.compat                --------------------------
	.section	.nv.compat,"",@"SHT_CUDA_COMPAT_INFO"
	.align	4
        /*0000*/ 	.byte	0x02, 0x09, 0x00, 0x00, 0x02, 0x02, 0x01, 0x00, 0x02, 0x05, 0x05, 0x00, 0x03, 0x07, 0x01, 0x01
        /*0010*/ 	.byte	0x02, 0x03, 0x00, 0x00, 0x02, 0x06, 0x01, 0x00, 0x04, 0x0b, 0x08, 0x00, 0x09, 0x00, 0x00, 0x00
        /*0020*/ 	.byte	0x00, 0x00, 0x00, 0x00


//--------------------- .nv.info._Z6vecGPUPfS_S_i --------------------------
	.section	.nv.info._Z6vecGPUPfS_S_i,"",@"SHT_CUDA_INFO"
	.sectionflags	@""
	.align	4


	//----- nvinfo : EIATTR_CUDA_API_VERSION
	.align		4
        /*0000*/ 	.byte	0x04, 0x37
        /*0002*/ 	.short	(.L_7 - .L_6)
.L_6:
        /*0004*/ 	.word	0x00000082


	//----- nvinfo : EIATTR_KPARAM_INFO
	.align		4
.L_7:
        /*0008*/ 	.byte	0x04, 0x17
        /*000a*/ 	.short	(.L_9 - .L_8)
.L_8:
        /*000c*/ 	.word	0x00000000
        /*0010*/ 	.short	0x0003
        /*0012*/ 	.short	0x0018
        /*0014*/ 	.byte	0x00, 0xf0, 0x11, 0x00


	//----- nvinfo : EIATTR_KPARAM_INFO
	.align		4
.L_9:
        /*0018*/ 	.byte	0x04, 0x17
        /*001a*/ 	.short	(.L_11 - .L_10)
.L_10:
        /*001c*/ 	.word	0x00000000
        /*0020*/ 	.short	0x0002
        /*0022*/ 	.short	0x0010
        /*0024*/ 	.byte	0x00, 0xf5, 0x21, 0x00


	//----- nvinfo : EIATTR_KPARAM_INFO
	.align		4
.L_11:
        /*0028*/ 	.byte	0x04, 0x17
        /*002a*/ 	.short	(.L_13 - .L_12)
.L_12:
        /*002c*/ 	.word	0x00000000
        /*0030*/ 	.short	0x0001
        /*0032*/ 	.short	0x0008
        /*0034*/ 	.byte	0x00, 0xf5, 0x21, 0x00


	//----- nvinfo : EIATTR_KPARAM_INFO
	.align		4
.L_13:
        /*0038*/ 	.byte	0x04, 0x17
        /*003a*/ 	.short	(.L_15 - .L_14)
.L_14:
        /*003c*/ 	.word	0x00000000
        /*0040*/ 	.short	0x0000
        /*0042*/ 	.short	0x0000
        /*0044*/ 	.byte	0x00, 0xf5, 0x21, 0x00


	//----- nvinfo : EIATTR_SPARSE_MMA_MASK
	.align		4
.L_15:
        /*0048*/ 	.byte	0x03, 0x50
        /*004a*/ 	.short	0x0000


	//----- nvinfo : EIATTR_MAXREG_COUNT
	.align		4
        /*004c*/ 	.byte	0x03, 0x1b
        /*004e*/ 	.short	0x00ff


	//----- nvinfo : EIATTR_MERCURY_ISA_VERSION
	.align		4
        /*0050*/ 	.byte	0x03, 0x5f
        /*0052*/ 	.short	0x0101


	//----- nvinfo : EIATTR_VRC_CTA_INIT_COUNT
	.align		4
        /*0054*/ 	.byte	0x02, 0x4a
	.zero		1
	.zero		1


	//----- nvinfo : EIATTR_EXIT_INSTR_OFFSETS
	.align		4
        /*0058*/ 	.byte	0x04, 0x1c
        /*005a*/ 	.short	(.L_17 - .L_16)


	//   ....[0]....
.L_16:
        /*005c*/ 	.word	0x00000070


	//   ....[1]....
        /*0060*/ 	.word	0x00000190


	//----- nvinfo : EIATTR_CRS_STACK_SIZE
	.align		4
.L_17:
        /*0064*/ 	.byte	0x04, 0x1e
        /*0066*/ 	.short	(.L_19 - .L_18)
.L_18:
        /*0068*/ 	.word	0x00000000


	//----- nvinfo : EIATTR_CBANK_PARAM_SIZE
	.align		4
.L_19:
        /*006c*/ 	.byte	0x03, 0x19
        /*006e*/ 	.short	0x001c


	//----- nvinfo : EIATTR_PARAM_CBANK
	.align		4
        /*0070*/ 	.byte	0x04, 0x0a
        /*0072*/ 	.short	(.L_21 - .L_20)
	.align		4
.L_20:
        /*0074*/ 	.word	index@(.nv.constant0._Z6vecGPUPfS_S_i)
        /*0078*/ 	.short	0x0380
        /*007a*/ 	.short	0x001c


	//----- nvinfo : EIATTR_SW_WAR
	.align		4
.L_21:
        /*007c*/ 	.byte	0x04, 0x36
        /*007e*/ 	.short	(.L_23 - .L_22)
.L_22:
        /*0080*/ 	.word	0x00000008
.L_23:


//--------------------- .nv.callgraph             --------------------------
	.section	.nv.callgraph,"",@"SHT_CUDA_CALLGRAPH"
	.align	4
	.sectionentsize	8
	.align		4
        /*0000*/ 	.word	0x00000000
	.align		4
        /*0004*/ 	.word	0xffffffff
	.align		4
        /*0008*/ 	.word	0x00000000
	.align		4
        /*000c*/ 	.word	0xfffffffe
	.align		4
        /*0010*/ 	.word	0x00000000
	.align		4
        /*0014*/ 	.word	0xfffffffd
	.align		4
        /*0018*/ 	.word	0x00000000
	.align		4
        /*001c*/ 	.word	0xfffffffc


//--------------------- .text._Z6vecGPUPfS_S_i    --------------------------
	.section	.text._Z6vecGPUPfS_S_i,"ax",@progbits
	.align	128
        .global         _Z6vecGPUPfS_S_i
        .type           _Z6vecGPUPfS_S_i,@function
        .size           _Z6vecGPUPfS_S_i,(.L_x_2 - _Z6vecGPUPfS_S_i)
        .other          _Z6vecGPUPfS_S_i,@"STO_CUDA_ENTRY STV_DEFAULT"
_Z6vecGPUPfS_S_i:
.text._Z6vecGPUPfS_S_i:
[----:B------:R-:W-:Y:S01]  /*0000*/  LDC R1, c[0x0][0x37c] ;  /* 0x0000df00ff017b82 */ /* 0x000fe20000000800 */
[----:B------:R-:W0:Y:S07]  /*0010*/  S2R R0, SR_TID.X ;  /* 0x0000000000007919 */ /* 0x000e2e0000002100 */
[----:B------:R-:W0:Y:S01]  /*0020*/  S2UR UR4, SR_CTAID.X ;  /* 0x00000000000479c3 */ /* 0x000e220000002500 */
[----:B------:R-:W1:Y:S07]  /*0030*/  LDCU UR5, c[0x0][0x398] ;  /* 0x00007300ff0577ac */ /* 0x000e6e0008000800 */
[----:B------:R-:W0:Y:S02]  /*0040*/  LDC R9, c[0x0][0x360] ;  /* 0x0000d800ff097b82 */ /* 0x000e240000000800 */
[----:B0-----:R-:W-:-:S05]  /*0050*/  IMAD R0, R9, UR4, R0 ;  /* 0x0000000409007c24 */ /* 0x001fca000f8e0200 */
[----:B-1----:R-:W-:-:S13]  /*0060*/  ISETP.GE.AND P0, PT, R0, UR5, PT ;  /* 0x0000000500007c0c */ /* 0x002fda000bf06270 */
[----:B------:R-:W-:Y:S05]  /*0070*/  @P0 EXIT ;  /* 0x000000000000094d */ /* 0x000fea0003800000 */
[----:B------:R-:W0:Y:S01]  /*0080*/  LDCU UR4, c[0x0][0x370] ;  /* 0x00006e00ff0477ac */ /* 0x000e220008000800 */
[----:B------:R-:W1:Y:S01]  /*0090*/  LDCU.64 UR6, c[0x0][0x358] ;  /* 0x00006b00ff0677ac */ /* 0x000e620008000a00 */
[----:B0-----:R-:W-:-:S07]  /*00a0*/  IMAD R9, R9, UR4, RZ ;  /* 0x0000000409097c24 */ /* 0x001fce000f8e02ff */
.L_x_0:
[----:B0-----:R-:W0:Y:S08]  /*00b0*/  LDC.64 R2, c[0x0][0x380] ;  /* 0x0000e000ff027b82 */ /* 0x001e300000000a00 */
[----:B------:R-:W2:Y:S08]  /*00c0*/  LDC.64 R4, c[0x0][0x388] ;  /* 0x0000e200ff047b82 */ /* 0x000eb00000000a00 */
[----:B------:R-:W3:Y:S01]  /*00d0*/  LDC.64 R6, c[0x0][0x390] ;  /* 0x0000e400ff067b82 */ /* 0x000ee20000000a00 */
[----:B0-----:R-:W-:-:S06]  /*00e0*/  IMAD.WIDE R2, R0, 0x4, R2 ;  /* 0x0000000400027825 */ /* 0x001fcc00078e0202 */
[----:B-1----:R-:W4:Y:S01]  /*00f0*/  LDG.E R2, desc[UR6][R2.64] ;  /* 0x0000000602027981 */ /* 0x002f22000c1e1900 */
[----:B--2---:R-:W-:-:S06]  /*0100*/  IMAD.WIDE R4, R0, 0x4, R4 ;  /* 0x0000000400047825 */ /* 0x004fcc00078e0204 */
[----:B------:R-:W4:Y:S01]  /*0110*/  LDG.E R5, desc[UR6][R4.64] ;  /* 0x0000000604057981 */ /* 0x000f22000c1e1900 */
[----:B---3--:R-:W-:-:S05]  /*0120*/  IMAD.WIDE R6, R0, 0x4, R6 ;  /* 0x0000000400067825 */ /* 0x008fca00078e0206 */
[----:B------:R-:W4:Y:S01]  /*0130*/  LDG.E R11, desc[UR6][R6.64] ;  /* 0x00000006060b7981 */ /* 0x000f22000c1e1900 */
[----:B------:R-:W-:-:S04]  /*0140*/  IADD3 R0, PT, PT, R9, R0, RZ ;  /* 0x0000000009007210 */ /* 0x000fc80007ffe0ff */
[----:B------:R-:W-:Y:S01]  /*0150*/  ISETP.GE.AND P0, PT, R0, UR5, PT ;  /* 0x0000000500007c0c */ /* 0x000fe2000bf06270 */
[----:B----4-:R-:W-:-:S05]  /*0160*/  FFMA R11, R2, R5, R11 ;  /* 0x00000005020b7223 */ /* 0x010fca000000000b */
[----:B------:R0:W-:Y:S07]  /*0170*/  STG.E desc[UR6][R6.64], R11 ;  /* 0x0000000b06007986 */ /* 0x0001ee000c101906 */
[----:B------:R-:W-:Y:S05]  /*0180*/  @!P0 BRA `(.L_x_0) ;  /* 0xfffffffc00c88947 */ /* 0x000fea000383ffff */
[----:B------:R-:W-:Y:S05]  /*0190*/  EXIT ;  /* 0x000000000000794d */ /* 0x000fea0003800000 */
.L_x_1:
[----:B------:R-:W-:-:S00]  /*01a0*/  BRA `(.L_x_1) ;  /* 0xfffffffc00fc7947 */ /* 0x000fc0000383ffff */
[----:B------:R-:W-:-:S00]  /*01b0*/  NOP ;  /* 0x0000000000007918 */ /* 0x000fc00000000000 */
        /* <DEDUP_REMOVED lines=12> */
.L_x_2:


//--------------------- .nv.shared.reserved.0     --------------------------
	.section	.nv.shared.reserved.0,"aw",@nobits
	.weak		__nv_reservedSMEM_offset_0_alias
	.size		__nv_reservedSMEM_offset_0_alias, 0, 64
	.other		__nv_reservedSMEM_offset_0_alias,@"STO_CUDA_RESERVED_SHARED STV_DEFAULT"
__nv_reservedSMEM_offset_0_alias:
	.zero		0
	.zero		64


//--------------------- .nv.constant0._Z6vecGPUPfS_S_i --------------------------
	.section	.nv.constant0._Z6vecGPUPfS_S_i,"a",@progbits
	.sectionflags	@""
	.align	4
.nv.constant0._Z6vecGPUPfS_S_i:
	.zero		924


//--------------------- SYMBOLS --------------------------

	.type		.nv.reservedSmem.offset0,@object
	.size		.nv.reservedSmem.offset0,0x4
